//
// Generated by NVIDIA NVVM Compiler
//
// Compiler Build ID: CL-36424714
// Cuda compilation tools, release 13.0, V13.0.88
// Based on NVVM 20.0.0
//

.version 9.0
.target sm_100
.address_size 64

	// .globl	_Z7showCpyPfii
.extern .func  (.param .b32 func_retval0) vprintf
(
	.param .b64 vprintf_param_0,
	.param .b64 vprintf_param_1
)
;
.global .align 1 .b8 $str[12] = {37, 100, 44, 32, 37, 53, 46, 50, 102, 32, 10};

.visible .entry _Z7showCpyPfii(
	.param .u64 .ptr .align 1 _Z7showCpyPfii_param_0,
	.param .u32 _Z7showCpyPfii_param_1,
	.param .u32 _Z7showCpyPfii_param_2
)
{
	.local .align 16 .b8 	__local_depot0[16];
	.reg .b64 	%SP;
	.reg .b64 	%SPL;
	.reg .pred 	%p<2>;
	.reg .b32 	%r<7>;
	.reg .b32 	%f<2>;
	.reg .b64 	%rd<9>;
	.reg .b64 	%fd<2>;

	mov.u64 	%SPL, __local_depot0;
	cvta.local.u64 	%SP, %SPL;
	ld.param.u64 	%rd1, [_Z7showCpyPfii_param_0];
	ld.param.u32 	%r2, [_Z7showCpyPfii_param_1];
	ld.param.u32 	%r3, [_Z7showCpyPfii_param_2];
	mov.u32 	%r1, %tid.x;
	mul.lo.s32 	%r4, %r3, %r2;
	setp.ge.u32 	%p1, %r1, %r4;
	@%p1 bra 	$L__BB0_2;
	add.u64 	%rd2, %SP, 0;
	add.u64 	%rd3, %SPL, 0;
	cvta.to.global.u64 	%rd4, %rd1;
	mul.wide.u32 	%rd5, %r1, 4;
	add.s64 	%rd6, %rd4, %rd5;
	ld.global.f32 	%f1, [%rd6];
	cvt.f64.f32 	%fd1, %f1;
	st.local.u32 	[%rd3], %r1;
	st.local.f64 	[%rd3+8], %fd1;
	mov.u64 	%rd7, $str;
	cvta.global.u64 	%rd8, %rd7;
	{ // callseq 0, 0
	.param .b64 param0;
	st.param.b64 	[param0], %rd8;
	.param .b64 param1;
	st.param.b64 	[param1], %rd2;
	.param .b32 retval0;
	call.uni (retval0), 
	vprintf, 
	(
	param0, 
	param1
	);
	ld.param.b32 	%r5, [retval0];
	} // callseq 0
$L__BB0_2:
	ret;

}


// ===== COMPILED SASS (sm_100) =====

	.target	sm_100

	.elftype	@"ET_EXEC"


//--------------------- .note.nv.tkinfo           --------------------------
	.section	.note.nv.tkinfo,"",@"SHT_NOTE"
	.sectionflags	@"SHF_NOTE_NV_TKINFO"
	.tkinfo
        /*0018*/ 	.word	0x00000002
        /*0030*/ 	.string	""
        /*0030*/ 	.string	"ptxas"
        /*0030*/ 	.string	"Cuda compilation tools, release 13.0, V13.0.88"
        /*0030*/ 	.string	"Build cuda_13.0.r13.0/compiler.36424714_0"
        /*0030*/ 	.string	"-arch sm_100 -m 64 "



//--------------------- .note.nv.cuinfo           --------------------------
	.section	.note.nv.cuinfo,"",@"SHT_NOTE"
	.sectionflags	@"SHF_NOTE_NV_CUINFO"
        /*0018*/ 	.short	0x0002
        /*001a*/ 	.short	0x0064
        /*001c*/ 	.short	0x0082
	.zero		2


//--------------------- .nv.info                  --------------------------
	.section	.nv.info,"",@"SHT_CUDA_INFO"
	.align	4


	//----- nvinfo : EIATTR_REGCOUNT
	.align		4
        /*0000*/ 	.byte	0x04, 0x2f
        /*0002*/ 	.short	(.L_2 - .L_1)
	.align		4
.L_1:
        /*0004*/ 	.word	index@(_Z7showCpyPfii)
        /*0008*/ 	.word	0x00000018


	//----- nvinfo : EIATTR_FRAME_SIZE
	.align		4
.L_2:
        /*000c*/ 	.byte	0x04, 0x11
        /*000e*/ 	.short	(.L_4 - .L_3)
	.align		4
.L_3:
        /*0010*/ 	.word	index@(_Z7showCpyPfii)
        /*0014*/ 	.word	0x00000010


	//----- nvinfo : EIATTR_MIN_STACK_SIZE
	.align		4
.L_4:
        /*0018*/ 	.byte	0x04, 0x12
        /*001a*/ 	.short	(.L_6 - .L_5)
	.align		4
.L_5:
        /*001c*/ 	.word	index@(_Z7showCpyPfii)
        /*0020*/ 	.word	0x00000010
.L_6:


//--------------------- .nv.compat                --------------------------
	.section	.nv.compat,"",@"SHT_CUDA_COMPAT_INFO"
	.align	4
        /*0000*/ 	.byte	0x02, 0x09, 0x00, 0x00, 0x02, 0x02, 0x01, 0x00, 0x02, 0x05, 0x05, 0x00, 0x03, 0x07, 0x01, 0x01
        /*0010*/ 	.byte	0x02, 0x03, 0x00, 0x00, 0x02, 0x06, 0x01, 0x00, 0x04, 0x0b, 0x08, 0x00, 0x09, 0x00, 0x00, 0x00
        /*0020*/ 	.byte	0x00, 0x00, 0x00, 0x00


//--------------------- .nv.info._Z7showCpyPfii   --------------------------
	.section	.nv.info._Z7showCpyPfii,"",@"SHT_CUDA_INFO"
	.sectionflags	@""
	.align	4


	//----- nvinfo : EIATTR_CUDA_API_VERSION
	.align		4
        /*0000*/ 	.byte	0x04, 0x37
        /*0002*/ 	.short	(.L_8 - .L_7)
.L_7:
        /*0004*/ 	.word	0x00000082


	//----- nvinfo : EIATTR_KPARAM_INFO
	.align		4
.L_8:
        /*0008*/ 	.byte	0x04, 0x17
        /*000a*/ 	.short	(.L_10 - .L_9)
.L_9:
        /*000c*/ 	.word	0x00000000
        /*0010*/ 	.short	0x0002
        /*0012*/ 	.short	0x000c
        /*0014*/ 	.byte	0x00, 0xf0, 0x11, 0x00


	//----- nvinfo : EIATTR_KPARAM_INFO
	.align		4
.L_10:
        /*0018*/ 	.byte	0x04, 0x17
        /*001a*/ 	.short	(.L_12 - .L_11)
.L_11:
        /*001c*/ 	.word	0x00000000
        /*0020*/ 	.short	0x0001
        /*0022*/ 	.short	0x0008
        /*0024*/ 	.byte	0x00, 0xf0, 0x11, 0x00


	//----- nvinfo : EIATTR_KPARAM_INFO
	.align		4
.L_12:
        /*0028*/ 	.byte	0x04, 0x17
        /*002a*/ 	.short	(.L_14 - .L_13)
.L_13:
        /*002c*/ 	.word	0x00000000
        /*0030*/ 	.short	0x0000
        /*0032*/ 	.short	0x0000
        /*0034*/ 	.byte	0x00, 0xf5, 0x21, 0x00


	//----- nvinfo : EIATTR_SPARSE_MMA_MASK
	.align		4
.L_14:
        /*0038*/ 	.byte	0x03, 0x50
        /*003a*/ 	.short	0x0000


	//----- nvinfo : EIATTR_MAXREG_COUNT
	.align		4
        /*003c*/ 	.byte	0x03, 0x1b
        /*003e*/ 	.short	0x00ff


	//----- nvinfo : EIATTR_EXTERNS
	.align		4
        /*0040*/ 	.byte	0x04, 0x0f
        /*0042*/ 	.short	(.L_16 - .L_15)


	//   ....[0]....
	.align		4
.L_15:
        /*0044*/ 	.word	index@(vprintf)


	//----- nvinfo : EIATTR_MERCURY_ISA_VERSION
	.align		4
.L_16:
        /*0048*/ 	.byte	0x03, 0x5f
        /*004a*/ 	.short	0x0101


	//----- nvinfo : EIATTR_VRC_CTA_INIT_COUNT
	.align		4
        /*004c*/ 	.byte	0x02, 0x4a
	.zero		1
	.zero		1


	//----- nvinfo : EIATTR_SYSCALL_OFFSETS
	.align		4
        /*0050*/ 	.byte	0x04, 0x46
        /*0052*/ 	.short	(.L_18 - .L_17)


	//   ....[0]....
.L_17:
        /*0054*/ 	.word	0x00000180


	//----- nvinfo : EIATTR_EXIT_INSTR_OFFSETS
	.align		4
.L_18:
        /*0058*/ 	.byte	0x04, 0x1c
        /*005a*/ 	.short	(.L_20 - .L_19)


	//   ....[0]....
.L_19:
        /*005c*/ 	.word	0x000000a0


	//   ....[1]....
        /*0060*/ 	.word	0x00000190


	//----- nvinfo : EIATTR_CRS_STACK_SIZE
	.align		4
.L_20:
        /*0064*/ 	.byte	0x04, 0x1e
        /*0066*/ 	.short	(.L_22 - .L_21)
.L_21:
        /*0068*/ 	.word	0x00000000


	//----- nvinfo : EIATTR_CBANK_PARAM_SIZE
	.align		4
.L_22:
        /*006c*/ 	.byte	0x03, 0x19
        /*006e*/ 	.short	0x0010


	//----- nvinfo : EIATTR_PARAM_CBANK
	.align		4
        /*0070*/ 	.byte	0x04, 0x0a
        /*0072*/ 	.short	(.L_24 - .L_23)
	.align		4
.L_23:
        /*0074*/ 	.word	index@(.nv.constant0._Z7showCpyPfii)
        /*0078*/ 	.short	0x0380
        /*007a*/ 	.short	0x0010


	//----- nvinfo : EIATTR_SW_WAR
	.align		4
.L_24:
        /*007c*/ 	.byte	0x04, 0x36
        /*007e*/ 	.short	(.L_26 - .L_25)
.L_25:
        /*0080*/ 	.word	0x00000008
.L_26:


//--------------------- .nv.callgraph             --------------------------
	.section	.nv.callgraph,"",@"SHT_CUDA_CALLGRAPH"
	.align	4
	.sectionentsize	8
	.align		4
        /*0000*/ 	.word	0x00000000
	.align		4
        /*0004*/ 	.word	0xffffffff
	.align		4
        /*0008*/ 	.word	index@(_Z7showCpyPfii)
	.align		4
        /*000c*/ 	.word	index@(vprintf)
	.align		4
        /*0010*/ 	.word	0x00000000
	.align		4
        /*0014*/ 	.word	0xfffffffe
	.align		4
        /*0018*/ 	.word	0x00000000
	.align		4
        /*001c*/ 	.word	0xfffffffd
	.align		4
        /*0020*/ 	.word	0x00000000
	.align		4
        /*0024*/ 	.word	0xfffffffc


//--------------------- .nv.constant4             --------------------------
	.section	.nv.constant4,"a",@progbits
	.align	8
	.align		8
.nv.constant4:
        /*0000*/ 	.dword	vprintf
	.align		8
        /*0008*/ 	.dword	$str


//--------------------- .text._Z7showCpyPfii      --------------------------
	.section	.text._Z7showCpyPfii,"ax",@progbits
	.align	128
        .global         _Z7showCpyPfii
        .type           _Z7showCpyPfii,@function
        .size           _Z7showCpyPfii,(.L_x_2 - _Z7showCpyPfii)
        .other          _Z7showCpyPfii,@"STO_CUDA_ENTRY STV_DEFAULT"
_Z7showCpyPfii:
.text._Z7showCpyPfii:
[----:B------:R-:W0:Y:S01]  /*0000*/  LDC R1, c[0x0][0x37c] ;  /* 0x0000df00ff017b82 */ /* 0x000e220000000800 */
[----:B------:R-:W1:Y:S01]  /*0010*/  S2R R12, SR_TID.X ;  /* 0x00000000000c7919 */ /* 0x000e620000002100 */
[----:B------:R-:W2:Y:S01]  /*0020*/  LDCU.64 UR4, c[0x0][0x388] ;  /* 0x00007100ff0477ac */ /* 0x000ea20008000a00 */
[----:B0-----:R-:W-:Y:S01]  /*0030*/  VIADD R1, R1, 0xfffffff0 ;  /* 0xfffffff001017836 */ /* 0x001fe20000000000 */
[----:B------:R-:W0:Y:S01]  /*0040*/  LDCU UR6, c[0x0][0x2f8] ;  /* 0x00005f00ff0677ac */ /* 0x000e220008000800 */
[----:B------:R-:W3:Y:S01]  /*0050*/  LDCU UR7, c[0x0][0x2fc] ;  /* 0x00005f80ff0777ac */ /* 0x000ee20008000800 */
[----:B--2---:R-:W-:Y:S02]  /*0060*/  UIMAD UR4, UR5, UR4, URZ ;  /* 0x00000004050472a4 */ /* 0x004fe4000f8e02ff */
[----:B0-----:R-:W-:-:S05]  /*0070*/  IADD3 R6, P1, PT, R1, UR6, RZ ;  /* 0x0000000601067c10 */ /* 0x001fca000ff3e0ff */
[----:B---3--:R-:W-:Y:S01]  /*0080*/  IMAD.X R7, RZ, RZ, UR7, P1 ;  /* 0x00000007ff077e24 */ /* 0x008fe200088e06ff */
[----:B-1----:R-:W-:-:S13]  /*0090*/  ISETP.GE.U32.AND P0, PT, R12, UR4, PT ;  /* 0x000000040c007c0c */ /* 0x002fda000bf06070 */
[----:B------:R-:W-:Y:S05]  /*00a0*/  @P0 EXIT ;  /* 0x000000000000094d */ /* 0x000fea0003800000 */
[----:B------:R-:W0:Y:S01]  /*00b0*/  LDC.64 R2, c[0x0][0x380] ;  /* 0x0000e000ff027b82 */ /* 0x000e220000000a00 */
[----:B------:R-:W1:Y:S01]  /*00c0*/  LDCU.64 UR4, c[0x0][0x358] ;  /* 0x00006b00ff0477ac */ /* 0x000e620008000a00 */
[----:B0-----:R-:W-:-:S06]  /*00d0*/  IMAD.WIDE.U32 R2, R12, 0x4, R2 ;  /* 0x000000040c027825 */ /* 0x001fcc00078e0002 */
[----:B-1----:R-:W2:Y:S01]  /*00e0*/  LDG.E R2, desc[UR4][R2.64] ;  /* 0x0000000402027981 */ /* 0x002ea2000c1e1900 */
[----:B------:R-:W-:Y:S01]  /*00f0*/  MOV R0, 0x0 ;  /* 0x0000000000007802 */ /* 0x000fe20000000f00 */
[----:B------:R-:W0:Y:S02]  /*0100*/  LDCU.64 UR4, c[0x4][0x8] ;  /* 0x01000100ff0477ac */ /* 0x000e240008000a00 */
[----:B------:R1:W-:Y:S01]  /*0110*/  STL [R1], R12 ;  /* 0x0000000c01007387 */ /* 0x0003e20000100800 */
[----:B------:R1:W3:Y:S01]  /*0120*/  LDC.64 R10, c[0x4][R0] ;  /* 0x01000000000a7b82 */ /* 0x0002e20000000a00 */
[----:B0-----:R-:W-:Y:S01]  /*0130*/  MOV R4, UR4 ;  /* 0x0000000400047c02 */ /* 0x001fe20008000f00 */
[----:B------:R-:W-:Y:S01]  /*0140*/  IMAD.U32 R5, RZ, RZ, UR5 ;  /* 0x00000005ff057e24 */ /* 0x000fe2000f8e00ff */
[----:B--2---:R-:W0:Y:S02]  /*0150*/  F2F.F64.F32 R8, R2 ;  /* 0x0000000200087310 */ /* 0x004e240000201800 */
[----:B0--3--:R1:W-:Y:S04]  /*0160*/  STL.64 [R1+0x8], R8 ;  /* 0x0000080801007387 */ /* 0x0093e80000100a00 */
[----:B------:R-:W-:-:S07]  /*0170*/  LEPC R20, `(.L_x_0) ;  /* 0x000000001014794e */ /* 0x000fce0000000000 */
[----:B-1----:R-:W-:Y:S05]  /*0180*/  CALL.ABS.NOINC R10 ;  /* 0x000000000a007343 */ /* 0x002fea0003c00000 */
.L_x_0:
[----:B------:R-:W-:Y:S05]  /*0190*/  EXIT ;  /* 0x000000000000794d */ /* 0x000fea0003800000 */
.L_x_1:
[----:B------:R-:W-:-:S00]  /*01a0*/  BRA `(.L_x_1) ;  /* 0xfffffffc00fc7947 */ /* 0x000fc0000383ffff */
[----:B------:R-:W-:-:S00]  /*01b0*/  NOP ;  /* 0x0000000000007918 */ /* 0x000fc00000000000 */
        /* <DEDUP_REMOVED lines=12> */
.L_x_2:


//--------------------- .nv.global.init           --------------------------
	.section	.nv.global.init,"aw",@progbits
.nv.global.init:
	.type		$str,@object
	.size		$str,(.L_0 - $str)
$str:
        /*0000*/ 	.byte	0x25, 0x64, 0x2c, 0x20, 0x25, 0x35, 0x2e, 0x32, 0x66, 0x20, 0x0a, 0x00
.L_0:


//--------------------- .nv.shared.reserved.0     --------------------------
	.section	.nv.shared.reserved.0,"aw",@nobits
	.weak		__nv_reservedSMEM_offset_0_alias
	.size		__nv_reservedSMEM_offset_0_alias, 0, 64
	.other		__nv_reservedSMEM_offset_0_alias,@"STO_CUDA_RESERVED_SHARED STV_DEFAULT"
__nv_reservedSMEM_offset_0_alias:
	.zero		0
	.zero		64


//--------------------- .nv.constant0._Z7showCpyPfii --------------------------
	.section	.nv.constant0._Z7showCpyPfii,"a",@progbits
	.sectionflags	@""
	.align	4
.nv.constant0._Z7showCpyPfii:
	.zero		912


//--------------------- SYMBOLS --------------------------

	.type		.nv.reservedSmem.offset0,@object
	.size		.nv.reservedSmem.offset0,0x4
	.type		vprintf,@function
